	.headerflags	@"EF_CUDA_TEXMODE_UNIFIED EF_CUDA_64BIT_ADDRESS EF_CUDA_ACCELERATORS EF_CUDA_SM90 EF_CUDA_VIRTUAL_SM(EF_CUDA_SM90)"
	.elftype	@"ET_EXEC"


//--------------------- .nv.info                  --------------------------
	.section	.nv.info,"",@"SHT_CUDA_INFO"
	.align	4


	//----- nvinfo : EIATTR_REGCOUNT
	.align		4
        /*0000*/ 	.byte	0x04, 0x2f
        /*0002*/ 	.short	(.L_3 - .L_2)
	.align		4
.L_2:
        /*0004*/ 	.word	index@(triton_poi_fused__native_batch_norm_legit_no_training_mul_softplus_tanh_11)
        /*0008*/ 	.word	0x00000013


	//----- nvinfo : EIATTR_MIN_STACK_SIZE
	.align		4
.L_3:
        /*000c*/ 	.byte	0x04, 0x12
        /*000e*/ 	.short	(.L_5 - .L_4)
	.align		4
.L_4:
        /*0010*/ 	.word	index@(triton_poi_fused__native_batch_norm_legit_no_training_mul_softplus_tanh_11)
        /*0014*/ 	.word	0x00000000


	//----- nvinfo : EIATTR_FRAME_SIZE
	.align		4
.L_5:
        /*0018*/ 	.byte	0x04, 0x11
        /*001a*/ 	.short	(.L_7 - .L_6)
	.align		4
.L_6:
        /*001c*/ 	.word	index@(triton_poi_fused__native_batch_norm_legit_no_training_mul_softplus_tanh_11)
        /*0020*/ 	.word	0x00000000


	//----- nvinfo : EIATTR_MIN_STACK_SIZE
	.align		4
.L_7:
        /*0024*/ 	.byte	0x04, 0x12
        /*0026*/ 	.short	(.L_9 - .L_8)
	.align		4
.L_8:
        /*0028*/ 	.word	index@(triton_poi_fused__native_batch_norm_legit_no_training_mul_softplus_tanh_11)
        /*002c*/ 	.word	0x00000000
.L_9:


//--------------------- .nv.info.triton_poi_fused__native_batch_norm_legit_no_training_mul_softplus_tanh_11 --------------------------
	.section	.nv.info.triton_poi_fused__native_batch_norm_legit_no_training_mul_softplus_tanh_11,"",@"SHT_CUDA_INFO"
	.sectionflags	@""
	.align	4


	//----- nvinfo : EIATTR_CUDA_API_VERSION
	.align		4
        /*0000*/ 	.byte	0x04, 0x37
        /*0002*/ 	.short	(.L_11 - .L_10)
.L_10:
        /*0004*/ 	.word	0x0000007c


	//----- nvinfo : EIATTR_KPARAM_INFO
	.align		4
.L_11:
        /*0008*/ 	.byte	0x04, 0x17
        /*000a*/ 	.short	(.L_13 - .L_12)
.L_12:
        /*000c*/ 	.word	0x00000000
        /*0010*/ 	.short	0x0006
        /*0012*/ 	.short	0x0030
        /*0014*/ 	.byte	0x00, 0xf0, 0x11, 0x00


	//----- nvinfo : EIATTR_KPARAM_INFO
	.align		4
.L_13:
        /*0018*/ 	.byte	0x04, 0x17
        /*001a*/ 	.short	(.L_15 - .L_14)
.L_14:
        /*001c*/ 	.word	0x00000000
        /*0020*/ 	.short	0x0005
        /*0022*/ 	.short	0x0028
        /*0024*/ 	.byte	0x00, 0xf4, 0x21, 0x00


	//----- nvinfo : EIATTR_KPARAM_INFO
	.align		4
.L_15:
        /*0028*/ 	.byte	0x04, 0x17
        /*002a*/ 	.short	(.L_17 - .L_16)
.L_16:
        /*002c*/ 	.word	0x00000000
        /*0030*/ 	.short	0x0004
        /*0032*/ 	.short	0x0020
        /*0034*/ 	.byte	0x00, 0xf4, 0x21, 0x00


	//----- nvinfo : EIATTR_KPARAM_INFO
	.align		4
.L_17:
        /*0038*/ 	.byte	0x04, 0x17
        /*003a*/ 	.short	(.L_19 - .L_18)
.L_18:
        /*003c*/ 	.word	0x00000000
        /*0040*/ 	.short	0x0003
        /*0042*/ 	.short	0x0018
        /*0044*/ 	.byte	0x00, 0xf4, 0x21, 0x00


	//----- nvinfo : EIATTR_KPARAM_INFO
	.align		4
.L_19:
        /*0048*/ 	.byte	0x04, 0x17
        /*004a*/ 	.short	(.L_21 - .L_20)
.L_20:
        /*004c*/ 	.word	0x00000000
        /*0050*/ 	.short	0x0002
        /*0052*/ 	.short	0x0010
        /*0054*/ 	.byte	0x00, 0xf4, 0x21, 0x00


	//----- nvinfo : EIATTR_KPARAM_INFO
	.align		4
.L_21:
        /*0058*/ 	.byte	0x04, 0x17
        /*005a*/ 	.short	(.L_23 - .L_22)
.L_22:
        /*005c*/ 	.word	0x00000000
        /*0060*/ 	.short	0x0001
        /*0062*/ 	.short	0x0008
        /*0064*/ 	.byte	0x00, 0xf4, 0x21, 0x00


	//----- nvinfo : EIATTR_KPARAM_INFO
	.align		4
.L_23:
        /*0068*/ 	.byte	0x04, 0x17
        /*006a*/ 	.short	(.L_25 - .L_24)
.L_24:
        /*006c*/ 	.word	0x00000000
        /*0070*/ 	.short	0x0000
        /*0072*/ 	.short	0x0000
        /*0074*/ 	.byte	0x00, 0xf4, 0x21, 0x00


	//----- nvinfo : EIATTR_SPARSE_MMA_MASK
	.align		4
.L_25:
        /*0078*/ 	.byte	0x03, 0x50
        /*007a*/ 	.short	0x0000


	//----- nvinfo : EIATTR_MAXREG_COUNT
	.align		4
        /*007c*/ 	.byte	0x03, 0x1b
        /*007e*/ 	.short	0x00ff


	//----- nvinfo : EIATTR_EXIT_INSTR_OFFSETS
	.align		4
        /*0080*/ 	.byte	0x04, 0x1c
        /*0082*/ 	.short	(.L_27 - .L_26)


	//   ....[0]....
.L_26:
        /*0084*/ 	.word	0x000006d0


	//   ....[1]....
        /*0088*/ 	.word	0x000006f0


	//----- nvinfo : EIATTR_REQNTID
	.align		4
.L_27:
        /*008c*/ 	.byte	0x04, 0x10
        /*008e*/ 	.short	(.L_29 - .L_28)
.L_28:
        /*0090*/ 	.word	0x00000080
        /*0094*/ 	.word	0x00000001
        /*0098*/ 	.word	0x00000001


	//----- nvinfo : EIATTR_CRS_STACK_SIZE
	.align		4
.L_29:
        /*009c*/ 	.byte	0x04, 0x1e
        /*009e*/ 	.short	(.L_31 - .L_30)
.L_30:
        /*00a0*/ 	.word	0x00000000


	//----- nvinfo : EIATTR_CBANK_PARAM_SIZE
	.align		4
.L_31:
        /*00a4*/ 	.byte	0x03, 0x19
        /*00a6*/ 	.short	0x0034


	//----- nvinfo : EIATTR_PARAM_CBANK
	.align		4
        /*00a8*/ 	.byte	0x04, 0x0a
        /*00aa*/ 	.short	(.L_33 - .L_32)
	.align		4
.L_32:
        /*00ac*/ 	.word	index@(.nv.constant0.triton_poi_fused__native_batch_norm_legit_no_training_mul_softplus_tanh_11)
        /*00b0*/ 	.short	0x0210
        /*00b2*/ 	.short	0x0034


	//----- nvinfo : EIATTR_SW_WAR
	.align		4
.L_33:
        /*00b4*/ 	.byte	0x04, 0x36
        /*00b6*/ 	.short	(.L_35 - .L_34)
.L_34:
        /*00b8*/ 	.word	0x00000008
.L_35:


//--------------------- .nv.callgraph             --------------------------
	.section	.nv.callgraph,"",@"SHT_CUDA_CALLGRAPH"
	.align	4
	.sectionentsize	8
	.align		4
        /*0000*/ 	.word	0x00000000
	.align		4
        /*0004*/ 	.word	0xffffffff
	.align		4
        /*0008*/ 	.word	0x00000000
	.align		4
        /*000c*/ 	.word	0xfffffffe
	.align		4
        /*0010*/ 	.word	0x00000000
	.align		4
        /*0014*/ 	.word	0xfffffffd
	.align		4
        /*0018*/ 	.word	0x00000000
	.align		4
        /*001c*/ 	.word	0xfffffffc


//--------------------- .nv.constant4             --------------------------
	.section	.nv.constant4,"a",@progbits
	.align	8
	.align		8
.nv.constant4:
        /*0000*/ 	.dword	_$_str
	.align		8
        /*0008*/ 	.dword	_$_str_$_2


//--------------------- .text.triton_poi_fused__native_batch_norm_legit_no_training_mul_softplus_tanh_11 --------------------------
	.section	.text.triton_poi_fused__native_batch_norm_legit_no_training_mul_softplus_tanh_11,"ax",@progbits
	.align	128
        .global         triton_poi_fused__native_batch_norm_legit_no_training_mul_softplus_tanh_11
        .type           triton_poi_fused__native_batch_norm_legit_no_training_mul_softplus_tanh_11,@function
        .size           triton_poi_fused__native_batch_norm_legit_no_training_mul_softplus_tanh_11,(.L_x_6 - triton_poi_fused__native_batch_norm_legit_no_training_mul_softplus_tanh_11)
        .other          triton_poi_fused__native_batch_norm_legit_no_training_mul_softplus_tanh_11,@"STO_CUDA_ENTRY STV_DEFAULT"
triton_poi_fused__native_batch_norm_legit_no_training_mul_softplus_tanh_11:
.text.triton_poi_fused__native_batch_norm_legit_no_training_mul_softplus_tanh_11:
[----:B------:R-:W0:Y:S01]  /*0000*/  LDC R1, c[0x0][0x28] ;  /* 0x00000a00ff017b82 */ /* 0x000e220000000800 */
[----:B------:R-:W1:Y:S07]  /*0010*/  S2R R2, SR_TID.X ;  /* 0x0000000000027919 */ /* 0x000e6e0000002100 */
[----:B------:R-:W2:Y:S01]  /*0020*/  LDC.64 R8, c[0x0][0x228] ;  /* 0x00008a00ff087b82 */ /* 0x000ea20000000a00 */
[----:B------:R-:W-:Y:S01]  /*0030*/  CS2R R14, SRZ ;  /* 0x00000000000e7805 */ /* 0x000fe2000001ff00 */
[----:B------:R-:W-:Y:S01]  /*0040*/  ULDC.64 UR4, c[0x0][0x208] ;  /* 0x0000820000047ab9 */ /* 0x000fe20000000a00 */
[----:B------:R-:W3:Y:S05]  /*0050*/  S2R R3, SR_CTAID.X ;  /* 0x0000000000037919 */ /* 0x000eea0000002500 */
[----:B------:R-:W4:Y:S08]  /*0060*/  LDC.64 R4, c[0x0][0x218] ;  /* 0x00008600ff047b82 */ /* 0x000f300000000a00 */
[----:B------:R-:W5:Y:S08]  /*0070*/  LDC.64 R6, c[0x0][0x220] ;  /* 0x00008800ff067b82 */ /* 0x000f700000000a00 */
[----:B------:R-:W5:Y:S01]  /*0080*/  LDC.64 R10, c[0x0][0x230] ;  /* 0x00008c00ff0a7b82 */ /* 0x000f620000000a00 */
[----:B-1----:R-:W-:-:S07]  /*0090*/  LOP3.LUT R2, R2, 0x7f, RZ, 0xc0, !PT ;  /* 0x0000007f02027812 */ /* 0x002fce00078ec0ff */
[----:B------:R-:W1:Y:S01]  /*00a0*/  LDC.64 R12, c[0x0][0x238] ;  /* 0x00008e00ff0c7b82 */ /* 0x000e620000000a00 */
[----:B---3--:R-:W-:Y:S02]  /*00b0*/  SHF.R.S32.HI R0, RZ, 0x18, R3 ;  /* 0x00000018ff007819 */ /* 0x008fe40000011403 */
[----:B------:R-:W-:Y:S02]  /*00c0*/  LEA R2, R3, R2, 0x7 ;  /* 0x0000000203027211 */ /* 0x000fe400078e38ff */
[----:B------:R-:W-:Y:S02]  /*00d0*/  SGXT R3, R0, 0x1 ;  /* 0x000000010003781a */ /* 0x000fe40000000200 */
[----:B------:R-:W-:Y:S02]  /*00e0*/  ISETP.GE.AND P0, PT, R2, 0x800, PT ;  /* 0x000008000200780c */ /* 0x000fe40003f06270 */
[----:B------:R-:W-:-:S04]  /*00f0*/  LEA.HI R3, R3, R2, RZ, 0x5 ;  /* 0x0000000203037211 */ /* 0x000fc800078f28ff */
[----:B------:R-:W-:-:S04]  /*0100*/  LOP3.LUT R3, R3, 0xffffffe0, RZ, 0xc0, !PT ;  /* 0xffffffe003037812 */ /* 0x000fc800078ec0ff */
[----:B------:R-:W-:-:S05]  /*0110*/  IADD3 R3, R2, -R3, RZ ;  /* 0x8000000302037210 */ /* 0x000fca0007ffe0ff */
[----:B--2---:R-:W-:-:S05]  /*0120*/  IMAD.WIDE R8, R3, 0x4, R8 ;  /* 0x0000000403087825 */ /* 0x004fca00078e0208 */
[----:B------:R2:W3:Y:S01]  /*0130*/  @!P0 LDG.E.EL R14, desc[UR4][R8.64] ;  /* 0x00000004080e8981 */ /* 0x0004e2000c2e1900 */
[----:B------:R-:W-:Y:S01]  /*0140*/  HFMA2.MMA R0, -RZ, RZ, 0, 0 ;  /* 0x00000000ff007435 */ /* 0x000fe200000001ff */
[----:B----4-:R-:W-:-:S04]  /*0150*/  IMAD.WIDE R4, R2, 0x4, R4 ;  /* 0x0000000402047825 */ /* 0x010fc800078e0204 */
[----:B-----5:R-:W-:-:S04]  /*0160*/  IMAD.WIDE R6, R3, 0x4, R6 ;  /* 0x0000000403067825 */ /* 0x020fc800078e0206 */
[C---:B0-2---:R-:W-:Y:S01]  /*0170*/  IMAD.WIDE R8, R3.reuse, 0x4, R10 ;  /* 0x0000000403087825 */ /* 0x045fe200078e020a */
[----:B------:R-:W2:Y:S03]  /*0180*/  @!P0 LDG.E R0, desc[UR4][R4.64] ;  /* 0x0000000404008981 */ /* 0x000ea6000c1e1900 */
[----:B-1----:R-:W-:Y:S01]  /*0190*/  IMAD.WIDE R10, R3, 0x4, R12 ;  /* 0x00000004030a7825 */ /* 0x002fe200078e020c */
[----:B------:R-:W-:Y:S01]  /*01a0*/  HFMA2.MMA R12, -RZ, RZ, 0, 0 ;  /* 0x00000000ff0c7435 */ /* 0x000fe200000001ff */
[----:B------:R-:W2:Y:S01]  /*01b0*/  @!P0 LDG.E.EL R15, desc[UR4][R6.64] ;  /* 0x00000004060f8981 */ /* 0x000ea2000c2e1900 */
[----:B------:R-:W-:-:S06]  /*01c0*/  MOV R3, RZ ;  /* 0x000000ff00037202 */ /* 0x000fcc0000000f00 */
[----:B------:R0:W4:Y:S04]  /*01d0*/  @!P0 LDG.E.EL R3, desc[UR4][R8.64] ;  /* 0x0000000408038981 */ /* 0x000128000c2e1900 */
[----:B------:R-:W4:Y:S01]  /*01e0*/  @!P0 LDG.E.EL R12, desc[UR4][R10.64] ;  /* 0x000000040a0c8981 */ /* 0x000f22000c2e1900 */
[----:B------:R-:W-:Y:S01]  /*01f0*/  MOV R16, 0x3e800000 ;  /* 0x3e80000000107802 */ /* 0x000fe20000000f00 */
[----:B------:R-:W-:Y:S01]  /*0200*/  BSSY B0, `(.L_x_0) ;  /* 0x0000030000007945 */ /* 0x000fe20003800000 */
[----:B0-----:R-:W-:Y:S01]  /*0210*/  HFMA2.MMA R9, -RZ, RZ, 1.3056640625, -1.8671875 ;  /* 0x3d39bf78ff097435 */ /* 0x001fe200000001ff */
[----:B---3--:R-:W-:-:S04]  /*0220*/  FADD R14, R14, 9.9999997473787516356e-06 ;  /* 0x3727c5ac0e0e7421 */ /* 0x008fc80000000000 */
[----:B------:R-:W0:Y:S01]  /*0230*/  MUFU.SQRT R13, R14 ;  /* 0x0000000e000d7308 */ /* 0x000e220000002000 */
[----:B--2---:R-:W-:Y:S01]  /*0240*/  FADD R0, -R15, R0 ;  /* 0x000000000f007221 */ /* 0x004fe20000000100 */
[C---:B0-----:R-:W-:Y:S02]  /*0250*/  FSETP.GT.AND P1, PT, R13.reuse, 8.50705917302346158658e+37, PT ;  /* 0x7e8000000d00780b */ /* 0x041fe40003f24000 */
[----:B------:R-:W-:Y:S02]  /*0260*/  FSETP.GEU.AND P2, PT, R13, 1.175494350822287508e-38, PT ;  /* 0x008000000d00780b */ /* 0x000fe40003f4e000 */
[----:B------:R-:W-:-:S09]  /*0270*/  FSEL R4, R16, 1, P1 ;  /* 0x3f80000010047808 */ /* 0x000fd20000800000 */
[----:B------:R-:W-:Y:S02]  /*0280*/  @P1 FMUL R13, R13, 0.25 ;  /* 0x3e8000000d0d1820 */ /* 0x000fe40000400000 */
[----:B------:R-:W-:Y:S02]  /*0290*/  @!P2 FMUL R4, R4, 16777216 ;  /* 0x4b8000000404a820 */ /* 0x000fe40000400000 */
[----:B------:R-:W-:-:S06]  /*02a0*/  @!P2 FMUL R13, R13, 16777216 ;  /* 0x4b8000000d0da820 */ /* 0x000fcc0000400000 */
[----:B------:R-:W0:Y:S02]  /*02b0*/  MUFU.RCP R13, R13 ;  /* 0x0000000d000d7308 */ /* 0x000e240000001000 */
[----:B0-----:R-:W-:-:S04]  /*02c0*/  FMUL R5, R13, R4 ;  /* 0x000000040d057220 */ /* 0x001fc80000400000 */
[----:B------:R-:W-:-:S04]  /*02d0*/  FMUL R5, R0, R5 ;  /* 0x0000000500057220 */ /* 0x000fc80000400000 */
[----:B----4-:R-:W-:-:S04]  /*02e0*/  FFMA R3, R5, R3, R12 ;  /* 0x0000000305037223 */ /* 0x010fc8000000000c */
[----:B------:R-:W-:-:S05]  /*02f0*/  FMUL R0, R3, 1.4426950216293334961 ;  /* 0x3fb8aa3b03007820 */ /* 0x000fca0000400000 */
[----:B------:R-:W-:-:S13]  /*0300*/  FSETP.GEU.AND P1, PT, R0, -126, PT ;  /* 0xc2fc00000000780b */ /* 0x000fda0003f2e000 */
[----:B------:R-:W-:-:S04]  /*0310*/  @!P1 FMUL R0, R0, 0.5 ;  /* 0x3f00000000009820 */ /* 0x000fc80000400000 */
[----:B------:R-:W0:Y:S02]  /*0320*/  MUFU.EX2 R4, R0 ;  /* 0x0000000000047308 */ /* 0x000e240000000800 */
[----:B0-----:R-:W-:Y:S01]  /*0330*/  @!P1 FMUL R4, R4, R4 ;  /* 0x0000000404049220 */ /* 0x001fe20000400000 */
[----:B------:R-:W-:-:S03]  /*0340*/  FSETP.GT.AND P1, PT, R3, 20, PT ;  /* 0x41a000000300780b */ /* 0x000fc60003f24000 */
[C---:B------:R-:W-:Y:S01]  /*0350*/  FADD.FTZ.RZ R5, R4.reuse, 1 ;  /* 0x3f80000004057421 */ /* 0x040fe2000001c000 */
[----:B------:R-:W-:-:S04]  /*0360*/  ISETP.GE.U32.AND P2, PT, R4, 0x7f800000, PT ;  /* 0x7f8000000400780c */ /* 0x000fc80003f46070 */
[----:B------:R-:W-:-:S04]  /*0370*/  IADD3 R5, R5, -0x3f400000, RZ ;  /* 0xc0c0000005057810 */ /* 0x000fc80007ffe0ff */
[----:B------:R-:W-:-:S04]  /*0380*/  LOP3.LUT R5, R5, 0xff800000, RZ, 0xc0, !PT ;  /* 0xff80000005057812 */ /* 0x000fc800078ec0ff */
[----:B------:R-:W-:Y:S02]  /*0390*/  IADD3 R7, -R5, 0x40800000, RZ ;  /* 0x4080000005077810 */ /* 0x000fe40007ffe1ff */
[----:B------:R-:W-:Y:S02]  /*03a0*/  IADD3 R6, R4, -R5, RZ ;  /* 0x8000000504067210 */ /* 0x000fe40007ffe0ff */
[----:B------:R-:W-:Y:S01]  /*03b0*/  I2FP.F32.S32 R5, R5 ;  /* 0x0000000500057245 */ /* 0x000fe20000201400 */
[----:B------:R-:W-:-:S04]  /*03c0*/  FFMA.FTZ R7, R7, R16, -1 ;  /* 0xbf80000007077423 */ /* 0x000fc80000010010 */
[----:B------:R-:W-:Y:S01]  /*03d0*/  FADD R6, R6, R7 ;  /* 0x0000000706067221 */ /* 0x000fe20000000000 */
[----:B------:R-:W-:-:S03]  /*03e0*/  FMUL R5, R5, 1.1920928955078125e-07 ;  /* 0x3400000005057820 */ /* 0x000fc60000400000 */
[----:B------:R-:W-:-:S04]  /*03f0*/  FFMA.FTZ R7, R6, -R9, 0.10546888411045074463 ;  /* 0x3dd8001206077423 */ /* 0x000fc80000010809 */
[----:B------:R-:W-:-:S04]  /*0400*/  FFMA.FTZ R7, R6, R7, -0.13229703903198242188 ;  /* 0xbe0778e006077423 */ /* 0x000fc80000010007 */
[----:B------:R-:W-:-:S04]  /*0410*/  FFMA.FTZ R7, R6, R7, 0.14491446316242218018 ;  /* 0x3e14647506077423 */ /* 0x000fc80000010007 */
[----:B------:R-:W-:-:S04]  /*0420*/  FFMA.FTZ R7, R6, R7, -0.16641564667224884033 ;  /* 0xbe2a68dd06077423 */ /* 0x000fc80000010007 */
[----:B------:R-:W-:-:S04]  /*0430*/  FFMA.FTZ R7, R6, R7, 0.19988867640495300293 ;  /* 0x3e4caf9e06077423 */ /* 0x000fc80000010007 */
[----:B------:R-:W-:-:S04]  /*0440*/  FFMA.FTZ R7, R6, R7, -0.25000196695327758789 ;  /* 0xbe80004206077423 */ /* 0x000fc80000010007 */
[----:B------:R-:W-:-:S04]  /*0450*/  FFMA.FTZ R7, R6, R7, 0.33333510160446166992 ;  /* 0x3eaaaae606077423 */ /* 0x000fc80000010007 */
[----:B------:R-:W-:-:S04]  /*0460*/  FFMA.FTZ R7, R6, R7, -0.5 ;  /* 0xbf00000006077423 */ /* 0x000fc80000010007 */
[----:B------:R-:W-:-:S04]  /*0470*/  FMUL R7, R6, R7 ;  /* 0x0000000706077220 */ /* 0x000fc80000400000 */
[----:B------:R-:W-:-:S04]  /*0480*/  FFMA.FTZ R6, R6, R7, R6 ;  /* 0x0000000706067223 */ /* 0x000fc80000010006 */
[----:B------:R-:W-:Y:S01]  /*0490*/  FFMA.FTZ R6, R5, 0.69314718246459960938, R6 ;  /* 0x3f31721805067823 */ /* 0x000fe20000010006 */
[----:B------:R-:W-:Y:S06]  /*04a0*/  @!P2 BRA `(.L_x_1) ;  /* 0x000000000014a947 */ /* 0x000fec0003800000 */
[C---:B------:R-:W-:Y:S02]  /*04b0*/  ISETP.GE.AND P2, PT, R4.reuse, -0x407fffff, PT ;  /* 0xbf8000010400780c */ /* 0x040fe40003f46270 */
[----:B------:R-:W-:-:S11]  /*04c0*/  FSETP.NEU.AND P3, PT, R4, RZ, PT ;  /* 0x000000ff0400720b */ /* 0x000fd60003f6d000 */
[----:B------:R-:W-:-:S05]  /*04d0*/  @P2 MOV R5, 0x7f800000 ;  /* 0x7f80000000052802 */ /* 0x000fca0000000f00 */
[----:B------:R-:W-:-:S05]  /*04e0*/  @P2 FFMA.FTZ R6, R4, R5, +INF ;  /* 0x7f80000004062423 */ /* 0x000fca0000010005 */
[----:B------:R-:W-:-:S07]  /*04f0*/  FSEL R6, R6, -RZ, P3 ;  /* 0x800000ff06067208 */ /* 0x000fce0001800000 */
.L_x_1:
[----:B------:R-:W-:Y:S05]  /*0500*/  BSYNC B0 ;  /* 0x0000000000007941 */ /* 0x000fea0003800000 */
.L_x_0:
[----:B------:R-:W-:Y:S01]  /*0510*/  FSEL R9, R3, R6, P1 ;  /* 0x0000000603097208 */ /* 0x000fe20000800000 */
[----:B------:R-:W-:Y:S01]  /*0520*/  BSSY B0, `(.L_x_2) ;  /* 0x0000016000007945 */ /* 0x000fe20003800000 */
[----:B------:R-:W-:-:S03]  /*0530*/  SHF.R.S32.HI R7, RZ, 0x1f, R2 ;  /* 0x0000001fff077819 */ /* 0x000fc60000011402 */
[----:B------:R-:W-:-:S05]  /*0540*/  FADD.FTZ R6, |R9|, -RZ ;  /* 0x800000ff09067221 */ /* 0x000fca0000010200 */
[----:B------:R-:W-:-:S13]  /*0550*/  FSETP.GE.AND P1, PT, R6, 0.60000002384185791016, PT ;  /* 0x3f19999a0600780b */ /* 0x000fda0003f26000 */
[----:B------:R-:W-:Y:S05]  /*0560*/  @!P1 BRA `(.L_x_3) ;  /* 0x0000000000289947 */ /* 0x000fea0003800000 */
[C---:B------:R-:W-:Y:S01]  /*0570*/  FMUL R4, R6.reuse, 2.8853900432586669922 ;  /* 0x4038aa3b06047820 */ /* 0x040fe20000400000 */
[----:B------:R-:W-:Y:S02]  /*0580*/  MOV R0, 0x3f800000 ;  /* 0x3f80000000007802 */ /* 0x000fe40000000f00 */
[----:B------:R-:W-:-:S03]  /*0590*/  FSETP.GE.AND P1, PT, R6, 9.010913848876953125, PT ;  /* 0x41102cb40600780b */ /* 0x000fc60003f26000 */
[----:B------:R-:W0:Y:S02]  /*05a0*/  MUFU.EX2 R4, R4 ;  /* 0x0000000400047308 */ /* 0x000e240000000800 */
[----:B0-----:R-:W-:-:S06]  /*05b0*/  FADD R5, R4, 1 ;  /* 0x3f80000004057421 */ /* 0x001fcc0000000000 */
[----:B------:R-:W0:Y:S02]  /*05c0*/  MUFU.RCP R5, R5 ;  /* 0x0000000500057308 */ /* 0x000e240000001000 */
[----:B0-----:R-:W-:-:S05]  /*05d0*/  FFMA.FTZ R0, R5, -2, R0 ;  /* 0xc000000005007823 */ /* 0x001fca0000010000 */
[----:B------:R-:W-:-:S04]  /*05e0*/  FSEL R0, R0, 1, !P1 ;  /* 0x3f80000000007808 */ /* 0x000fc80004800000 */
[----:B------:R-:W-:Y:S01]  /*05f0*/  LOP3.LUT R0, R0, 0x80000000, R9, 0xf8, !PT ;  /* 0x8000000000007812 */ /* 0x000fe200078ef809 */
[----:B------:R-:W-:Y:S06]  /*0600*/  BRA `(.L_x_4) ;  /* 0x00000000001c7947 */ /* 0x000fec0003800000 */
.L_x_3:
[----:B------:R-:W-:Y:S01]  /*0610*/  HFMA2.MMA R0, -RZ, RZ, 1.125, -9232 ;  /* 0x3c80f082ff007435 */ /* 0x000fe200000001ff */
[----:B------:R-:W-:-:S09]  /*0620*/  FMUL R5, R9, R9 ;  /* 0x0000000909057220 */ /* 0x000fd20000400000 */
[----:B------:R-:W-:-:S04]  /*0630*/  FFMA.FTZ R0, R5, R0, -0.052303962409496307373 ;  /* 0xbd563cae05007423 */ /* 0x000fc80000010000 */
[----:B------:R-:W-:-:S04]  /*0640*/  FFMA.FTZ R0, R5, R0, 0.1331529766321182251 ;  /* 0x3e08594105007423 */ /* 0x000fc80000010000 */
[----:B------:R-:W-:-:S04]  /*0650*/  FFMA.FTZ R0, R5, R0, -0.33332768082618713379 ;  /* 0xbeaaa9ed05007423 */ /* 0x000fc80000010000 */
[----:B------:R-:W-:-:S04]  /*0660*/  FFMA.FTZ R0, R5, R0, RZ ;  /* 0x0000000005007223 */ /* 0x000fc800000100ff */
[----:B------:R-:W-:-:S07]  /*0670*/  FFMA.FTZ R0, R9, R0, R9 ;  /* 0x0000000009007223 */ /* 0x000fce0000010009 */
.L_x_4:
[----:B------:R-:W-:Y:S05]  /*0680*/  BSYNC B0 ;  /* 0x0000000000007941 */ /* 0x000fea0003800000 */
.L_x_2:
[----:B------:R-:W-:Y:S01]  /*0690*/  ULDC.64 UR6, c[0x0][0x210] ;  /* 0x0000840000067ab9 */ /* 0x000fe20000000a00 */
[----:B------:R-:W-:Y:S01]  /*06a0*/  FMUL R3, R3, R0 ;  /* 0x0000000003037220 */ /* 0x000fe20000400000 */
[----:B------:R-:W-:-:S04]  /*06b0*/  LEA R4, P1, R2, UR6, 0x2 ;  /* 0x0000000602047c11 */ /* 0x000fc8000f8210ff */
[----:B------:R-:W-:Y:S01]  /*06c0*/  LEA.HI.X R5, R2, UR7, R7, 0x2, P1 ;  /* 0x0000000702057c11 */ /* 0x000fe200088f1407 */
[----:B------:R-:W-:Y:S08]  /*06d0*/  @P0 EXIT ;  /* 0x000000000000094d */ /* 0x000ff00003800000 */
[----:B------:R-:W-:Y:S01]  /*06e0*/  STG.E desc[UR4][R4.64], R3 ;  /* 0x0000000304007986 */ /* 0x000fe2000c101904 */
[----:B------:R-:W-:Y:S05]  /*06f0*/  EXIT ;  /* 0x000000000000794d */ /* 0x000fea0003800000 */
.L_x_5:
[----:B------:R-:W-:-:S00]  /*0700*/  BRA `(.L_x_5) ;  /* 0xfffffffc00fc7947 */ /* 0x000fc0000383ffff */
[----:B------:R-:W-:-:S00]  /*0710*/  NOP ;  /* 0x0000000000007918 */ /* 0x000fc00000000000 */
        /* <DEDUP_REMOVED lines=14> */
.L_x_6:


//--------------------- .nv.global.init           --------------------------
	.section	.nv.global.init,"aw",@progbits
.nv.global.init:
	.type		_$_str,@object
	.size		_$_str,(_$_str_$_2 - _$_str)
_$_str:
        /*0000*/ 	.byte	0x5f, 0x5f, 0x43, 0x55, 0x44, 0x41, 0x5f, 0x46, 0x54, 0x5a, 0x00
	.type		_$_str_$_2,@object
	.size		_$_str_$_2,(.L_1 - _$_str_$_2)
_$_str_$_2:
        /*000b*/ 	.byte	0x5f, 0x5f, 0x43, 0x55, 0x44, 0x41, 0x5f, 0x50, 0x52, 0x45, 0x43, 0x5f, 0x53, 0x51, 0x52, 0x54
        /*001b*/ 	.byte	0x00
.L_1:


//--------------------- .nv.constant0.triton_poi_fused__native_batch_norm_legit_no_training_mul_softplus_tanh_11 --------------------------
	.section	.nv.constant0.triton_poi_fused__native_batch_norm_legit_no_training_mul_softplus_tanh_11,"a",@progbits
	.sectionflags	@""
	.align	4
.nv.constant0.triton_poi_fused__native_batch_norm_legit_no_training_mul_softplus_tanh_11:
	.zero		580
